	.headerflags	@"EF_CUDA_TEXMODE_UNIFIED EF_CUDA_64BIT_ADDRESS EF_CUDA_ACCELERATORS EF_CUDA_SM90 EF_CUDA_VIRTUAL_SM(EF_CUDA_SM90)"
	.elftype	@"ET_EXEC"


//--------------------- .nv.info                  --------------------------
	.section	.nv.info,"",@"SHT_CUDA_INFO"
	.align	4


	//----- nvinfo : EIATTR_REGCOUNT
	.align		4
        /*0000*/ 	.byte	0x04, 0x2f
        /*0002*/ 	.short	(.L_3 - .L_2)
	.align		4
.L_2:
        /*0004*/ 	.word	index@(triton_per_fused__weight_norm_interface_4)
        /*0008*/ 	.word	0x00000013


	//----- nvinfo : EIATTR_MIN_STACK_SIZE
	.align		4
.L_3:
        /*000c*/ 	.byte	0x04, 0x12
        /*000e*/ 	.short	(.L_5 - .L_4)
	.align		4
.L_4:
        /*0010*/ 	.word	index@(triton_per_fused__weight_norm_interface_4)
        /*0014*/ 	.word	0x00000000


	//----- nvinfo : EIATTR_FRAME_SIZE
	.align		4
.L_5:
        /*0018*/ 	.byte	0x04, 0x11
        /*001a*/ 	.short	(.L_7 - .L_6)
	.align		4
.L_6:
        /*001c*/ 	.word	index@(triton_per_fused__weight_norm_interface_4)
        /*0020*/ 	.word	0x00000000


	//----- nvinfo : EIATTR_MIN_STACK_SIZE
	.align		4
.L_7:
        /*0024*/ 	.byte	0x04, 0x12
        /*0026*/ 	.short	(.L_9 - .L_8)
	.align		4
.L_8:
        /*0028*/ 	.word	index@(triton_per_fused__weight_norm_interface_4)
        /*002c*/ 	.word	0x00000000
.L_9:


//--------------------- .nv.info.triton_per_fused__weight_norm_interface_4 --------------------------
	.section	.nv.info.triton_per_fused__weight_norm_interface_4,"",@"SHT_CUDA_INFO"
	.sectionflags	@""
	.align	4


	//----- nvinfo : EIATTR_CUDA_API_VERSION
	.align		4
        /*0000*/ 	.byte	0x04, 0x37
        /*0002*/ 	.short	(.L_11 - .L_10)
.L_10:
        /*0004*/ 	.word	0x0000007c


	//----- nvinfo : EIATTR_KPARAM_INFO
	.align		4
.L_11:
        /*0008*/ 	.byte	0x04, 0x17
        /*000a*/ 	.short	(.L_13 - .L_12)
.L_12:
        /*000c*/ 	.word	0x00000000
        /*0010*/ 	.short	0x0005
        /*0012*/ 	.short	0x0024
        /*0014*/ 	.byte	0x00, 0xf0, 0x11, 0x00


	//----- nvinfo : EIATTR_KPARAM_INFO
	.align		4
.L_13:
        /*0018*/ 	.byte	0x04, 0x17
        /*001a*/ 	.short	(.L_15 - .L_14)
.L_14:
        /*001c*/ 	.word	0x00000000
        /*0020*/ 	.short	0x0004
        /*0022*/ 	.short	0x0020
        /*0024*/ 	.byte	0x00, 0xf0, 0x11, 0x00


	//----- nvinfo : EIATTR_KPARAM_INFO
	.align		4
.L_15:
        /*0028*/ 	.byte	0x04, 0x17
        /*002a*/ 	.short	(.L_17 - .L_16)
.L_16:
        /*002c*/ 	.word	0x00000000
        /*0030*/ 	.short	0x0003
        /*0032*/ 	.short	0x0018
        /*0034*/ 	.byte	0x00, 0xf4, 0x21, 0x00


	//----- nvinfo : EIATTR_KPARAM_INFO
	.align		4
.L_17:
        /*0038*/ 	.byte	0x04, 0x17
        /*003a*/ 	.short	(.L_19 - .L_18)
.L_18:
        /*003c*/ 	.word	0x00000000
        /*0040*/ 	.short	0x0002
        /*0042*/ 	.short	0x0010
        /*0044*/ 	.byte	0x00, 0xf4, 0x21, 0x00


	//----- nvinfo : EIATTR_KPARAM_INFO
	.align		4
.L_19:
        /*0048*/ 	.byte	0x04, 0x17
        /*004a*/ 	.short	(.L_21 - .L_20)
.L_20:
        /*004c*/ 	.word	0x00000000
        /*0050*/ 	.short	0x0001
        /*0052*/ 	.short	0x0008
        /*0054*/ 	.byte	0x00, 0xf4, 0x21, 0x00


	//----- nvinfo : EIATTR_KPARAM_INFO
	.align		4
.L_21:
        /*0058*/ 	.byte	0x04, 0x17
        /*005a*/ 	.short	(.L_23 - .L_22)
.L_22:
        /*005c*/ 	.word	0x00000000
        /*0060*/ 	.short	0x0000
        /*0062*/ 	.short	0x0000
        /*0064*/ 	.byte	0x00, 0xf4, 0x21, 0x00


	//----- nvinfo : EIATTR_SPARSE_MMA_MASK
	.align		4
.L_23:
        /*0068*/ 	.byte	0x03, 0x50
        /*006a*/ 	.short	0x0000


	//----- nvinfo : EIATTR_MAXREG_COUNT
	.align		4
        /*006c*/ 	.byte	0x03, 0x1b
        /*006e*/ 	.short	0x00ff


	//----- nvinfo : EIATTR_COOP_GROUP_MASK_REGIDS
	.align		4
        /*0070*/ 	.byte	0x04, 0x29
        /*0072*/ 	.short	(.L_25 - .L_24)


	//   ....[0]....
.L_24:
        /*0074*/ 	.word	0xffffffff


	//   ....[1]....
        /*0078*/ 	.word	0xffffffff


	//   ....[2]....
        /*007c*/ 	.word	0xffffffff


	//   ....[3]....
        /*0080*/ 	.word	0xffffffff


	//   ....[4]....
        /*0084*/ 	.word	0xffffffff


	//   ....[5]....
        /*0088*/ 	.word	0xffffffff


	//   ....[6]....
        /*008c*/ 	.word	0xffffffff


	//   ....[7]....
        /*0090*/ 	.word	0xffffffff


	//   ....[8]....
        /*0094*/ 	.word	0xffffffff


	//   ....[9]....
        /*0098*/ 	.word	0xffffffff


	//----- nvinfo : EIATTR_COOP_GROUP_INSTR_OFFSETS
	.align		4
.L_25:
        /*009c*/ 	.byte	0x04, 0x28
        /*009e*/ 	.short	(.L_27 - .L_26)


	//   ....[0]....
.L_26:
        /*00a0*/ 	.word	0x00000170


	//   ....[1]....
        /*00a4*/ 	.word	0x00000190


	//   ....[2]....
        /*00a8*/ 	.word	0x000001d0


	//   ....[3]....
        /*00ac*/ 	.word	0x000001e0


	//   ....[4]....
        /*00b0*/ 	.word	0x00000210


	//   ....[5]....
        /*00b4*/ 	.word	0x00000220


	//   ....[6]....
        /*00b8*/ 	.word	0x00000250


	//   ....[7]....
        /*00bc*/ 	.word	0x00000260


	//   ....[8]....
        /*00c0*/ 	.word	0x000002a0


	//   ....[9]....
        /*00c4*/ 	.word	0x000002b0


	//----- nvinfo : EIATTR_EXIT_INSTR_OFFSETS
	.align		4
.L_27:
        /*00c8*/ 	.byte	0x04, 0x1c
        /*00ca*/ 	.short	(.L_29 - .L_28)


	//   ....[0]....
.L_28:
        /*00cc*/ 	.word	0x000003f0


	//   ....[1]....
        /*00d0*/ 	.word	0x00000410


	//----- nvinfo : EIATTR_REQNTID
	.align		4
.L_29:
        /*00d4*/ 	.byte	0x04, 0x10
        /*00d6*/ 	.short	(.L_31 - .L_30)
.L_30:
        /*00d8*/ 	.word	0x00000040
        /*00dc*/ 	.word	0x00000001
        /*00e0*/ 	.word	0x00000001


	//----- nvinfo : EIATTR_CBANK_PARAM_SIZE
	.align		4
.L_31:
        /*00e4*/ 	.byte	0x03, 0x19
        /*00e6*/ 	.short	0x0028


	//----- nvinfo : EIATTR_PARAM_CBANK
	.align		4
        /*00e8*/ 	.byte	0x04, 0x0a
        /*00ea*/ 	.short	(.L_33 - .L_32)
	.align		4
.L_32:
        /*00ec*/ 	.word	index@(.nv.constant0.triton_per_fused__weight_norm_interface_4)
        /*00f0*/ 	.short	0x0210
        /*00f2*/ 	.short	0x0028


	//----- nvinfo : EIATTR_SW_WAR
	.align		4
.L_33:
        /*00f4*/ 	.byte	0x04, 0x36
        /*00f6*/ 	.short	(.L_35 - .L_34)
.L_34:
        /*00f8*/ 	.word	0x00000008
.L_35:


//--------------------- .nv.callgraph             --------------------------
	.section	.nv.callgraph,"",@"SHT_CUDA_CALLGRAPH"
	.align	4
	.sectionentsize	8
	.align		4
        /*0000*/ 	.word	0x00000000
	.align		4
        /*0004*/ 	.word	0xffffffff
	.align		4
        /*0008*/ 	.word	0x00000000
	.align		4
        /*000c*/ 	.word	0xfffffffe
	.align		4
        /*0010*/ 	.word	0x00000000
	.align		4
        /*0014*/ 	.word	0xfffffffd
	.align		4
        /*0018*/ 	.word	0x00000000
	.align		4
        /*001c*/ 	.word	0xfffffffc


//--------------------- .nv.constant4             --------------------------
	.section	.nv.constant4,"a",@progbits
	.align	8
	.align		8
.nv.constant4:
        /*0000*/ 	.dword	_$_str
	.align		8
        /*0008*/ 	.dword	_$_str_$_2


//--------------------- .text.triton_per_fused__weight_norm_interface_4 --------------------------
	.section	.text.triton_per_fused__weight_norm_interface_4,"ax",@progbits
	.sectionflags	@"SHF_BARRIERS=1"
	.align	128
        .global         triton_per_fused__weight_norm_interface_4
        .type           triton_per_fused__weight_norm_interface_4,@function
        .size           triton_per_fused__weight_norm_interface_4,(.L_x_1 - triton_per_fused__weight_norm_interface_4)
        .other          triton_per_fused__weight_norm_interface_4,@"STO_CUDA_ENTRY STV_DEFAULT"
triton_per_fused__weight_norm_interface_4:
.text.triton_per_fused__weight_norm_interface_4:
[----:B------:R-:W0:Y:S02]  /*0000*/  LDC R1, c[0x0][0x28] ;  /* 0x00000a00ff017b82 */ /* 0x000e240000000800 */
[----:B------:R-:W1:Y:S01]  /*0010*/  S2R R12, SR_TID.X ;  /* 0x00000000000c7919 */ /* 0x000e620000002100 */
[----:B------:R-:W2:Y:S01]  /*0020*/  LDC.64 R6, c[0x0][0x218] ;  /* 0x00008600ff067b82 */ /* 0x000ea20000000a00 */
[----:B------:R-:W-:Y:S01]  /*0030*/  CS2R R4, SRZ ;  /* 0x0000000000047805 */ /* 0x000fe2000001ff00 */
[----:B------:R-:W-:Y:S01]  /*0040*/  ULDC.64 UR4, c[0x0][0x208] ;  /* 0x0000820000047ab9 */ /* 0x000fe20000000a00 */
[----:B------:R-:W3:Y:S05]  /*0050*/  S2R R2, SR_CTAID.X ;  /* 0x0000000000027919 */ /* 0x000eea0000002500 */
[----:B------:R-:W4:Y:S01]  /*0060*/  LDC.64 R8, c[0x0][0x220] ;  /* 0x00008800ff087b82 */ /* 0x000f220000000a00 */
[----:B-1----:R-:W-:-:S02]  /*0070*/  LOP3.LUT R3, R12, 0x1f, RZ, 0xc0, !PT ;  /* 0x0000001f0c037812 */ /* 0x002fc400078ec0ff */
[C---:B---3--:R-:W-:Y:S02]  /*0080*/  ISETP.GE.AND P0, PT, R2.reuse, 0x20, PT ;  /* 0x000000200200780c */ /* 0x048fe40003f06270 */
[----:B------:R-:W-:-:S05]  /*0090*/  LEA R0, R2, R3, 0x5 ;  /* 0x0000000302007211 */ /* 0x000fca00078e28ff */
[----:B--2---:R-:W-:-:S06]  /*00a0*/  IMAD.WIDE R6, R0, 0x4, R6 ;  /* 0x0000000400067825 */ /* 0x004fcc00078e0206 */
[----:B------:R-:W2:Y:S04]  /*00b0*/  @!P0 LDG.E R4, desc[UR4][R6.64] ;  /* 0x0000000406048981 */ /* 0x000ea8000c1e1900 */
[----:B------:R-:W3:Y:S01]  /*00c0*/  @!P0 LDG.E R5, desc[UR4][R6.64] ;  /* 0x0000000406058981 */ /* 0x000ee2000c1e1900 */
[----:B------:R-:W-:Y:S01]  /*00d0*/  HFMA2.MMA R3, -RZ, RZ, 0, 0 ;  /* 0x00000000ff037435 */ /* 0x000fe200000001ff */
[----:B----4-:R-:W-:-:S09]  /*00e0*/  IMAD.WIDE R8, R2, 0x4, R8 ;  /* 0x0000000402087825 */ /* 0x010fd200078e0208 */
[----:B------:R1:W4:Y:S01]  /*00f0*/  @!P0 LDG.E.EL R3, desc[UR4][R8.64] ;  /* 0x0000000408038981 */ /* 0x000322000c2e1900 */
[----:B------:R-:W-:Y:S01]  /*0100*/  BAR.SYNC.DEFER_BLOCKING 0x0 ;  /* 0x0000000000007b1d */ /* 0x000fe20000010000 */
[----:B--2---:R-:W-:Y:S02]  /*0110*/  SEL R4, R4, RZ, !P0 ;  /* 0x000000ff04047207 */ /* 0x004fe40004000000 */
[----:B---3--:R-:W-:-:S03]  /*0120*/  SEL R5, R5, RZ, !P0 ;  /* 0x000000ff05057207 */ /* 0x008fc60004000000 */
[----:B------:R-:W-:Y:S02]  /*0130*/  FMUL R10, R4, R4 ;  /* 0x00000004040a7220 */ /* 0x000fe40000400000 */
[----:B------:R-:W-:-:S03]  /*0140*/  FMUL R5, R5, R5 ;  /* 0x0000000505057220 */ /* 0x000fc60000400000 */
[----:B------:R-:W-:Y:S02]  /*0150*/  FSEL R10, R10, RZ, !P0 ;  /* 0x000000ff0a0a7208 */ /* 0x000fe40004000000 */
[----:B------:R-:W-:-:S03]  /*0160*/  FSEL R5, R5, RZ, !P0 ;  /* 0x000000ff05057208 */ /* 0x000fc60004000000 */
[----:B------:R-:W2:Y:S01]  /*0170*/  SHFL.BFLY PT, R11, R10, 0x10, 0x1f ;  /* 0x0e001f000a0b7f89 */ /* 0x000ea200000e0000 */
[----:B------:R-:W-:-:S03]  /*0180*/  LOP3.LUT P0, RZ, R12, 0x3f, RZ, 0xc0, !PT ;  /* 0x0000003f0cff7812 */ /* 0x000fc6000780c0ff */
[----:B------:R-:W3:Y:S01]  /*0190*/  SHFL.BFLY PT, R14, R5, 0x10, 0x1f ;  /* 0x0e001f00050e7f89 */ /* 0x000ee200000e0000 */
[----:B------:R-:W-:Y:S01]  /*01a0*/  ISETP.LT.AND P0, PT, R2, 0x20, !P0 ;  /* 0x000000200200780c */ /* 0x000fe20004701270 */
[----:B--2---:R-:W-:Y:S01]  /*01b0*/  FADD R11, R10, R11 ;  /* 0x0000000b0a0b7221 */ /* 0x004fe20000000000 */
[----:B---3--:R-:W-:-:S04]  /*01c0*/  FADD R14, R5, R14 ;  /* 0x0000000e050e7221 */ /* 0x008fc80000000000 */
[----:B------:R-:W2:Y:S04]  /*01d0*/  SHFL.BFLY PT, R6, R11, 0x8, 0x1f ;  /* 0x0d001f000b067f89 */ /* 0x000ea800000e0000 */
[----:B-1----:R-:W1:Y:S01]  /*01e0*/  SHFL.BFLY PT, R9, R14, 0x8, 0x1f ;  /* 0x0d001f000e097f89 */ /* 0x002e6200000e0000 */
[----:B--2---:R-:W-:Y:S01]  /*01f0*/  FADD R6, R11, R6 ;  /* 0x000000060b067221 */ /* 0x004fe20000000000 */
[----:B-1----:R-:W-:-:S04]  /*0200*/  FADD R13, R14, R9 ;  /* 0x000000090e0d7221 */ /* 0x002fc80000000000 */
[----:B------:R-:W1:Y:S04]  /*0210*/  SHFL.BFLY PT, R7, R6, 0x4, 0x1f ;  /* 0x0c801f0006077f89 */ /* 0x000e6800000e0000 */
[----:B------:R-:W2:Y:S01]  /*0220*/  SHFL.BFLY PT, R16, R13, 0x4, 0x1f ;  /* 0x0c801f000d107f89 */ /* 0x000ea200000e0000 */
[----:B-1----:R-:W-:Y:S01]  /*0230*/  FADD R7, R6, R7 ;  /* 0x0000000706077221 */ /* 0x002fe20000000000 */
[----:B--2---:R-:W-:-:S04]  /*0240*/  FADD R16, R13, R16 ;  /* 0x000000100d107221 */ /* 0x004fc80000000000 */
[----:B------:R-:W1:Y:S04]  /*0250*/  SHFL.BFLY PT, R8, R7, 0x2, 0x1f ;  /* 0x0c401f0007087f89 */ /* 0x000e6800000e0000 */
[----:B------:R-:W2:Y:S01]  /*0260*/  SHFL.BFLY PT, R11, R16, 0x2, 0x1f ;  /* 0x0c401f00100b7f89 */ /* 0x000ea200000e0000 */
[----:B-1----:R-:W-:Y:S02]  /*0270*/  FADD R10, R7, R8 ;  /* 0x00000008070a7221 */ /* 0x002fe40000000000 */
[----:B------:R-:W1:Y:S01]  /*0280*/  LDC.64 R6, c[0x0][0x228] ;  /* 0x00008a00ff067b82 */ /* 0x000e620000000a00 */
[----:B--2---:R-:W-:Y:S02]  /*0290*/  FADD R11, R16, R11 ;  /* 0x0000000b100b7221 */ /* 0x004fe40000000000 */
[----:B------:R-:W2:Y:S04]  /*02a0*/  SHFL.BFLY PT, R9, R10, 0x1, 0x1f ;  /* 0x0c201f000a097f89 */ /* 0x000ea800000e0000 */
[----:B------:R-:W3:Y:S01]  /*02b0*/  SHFL.BFLY PT, R14, R11, 0x1, 0x1f ;  /* 0x0c201f000b0e7f89 */ /* 0x000ee200000e0000 */
[----:B-1----:R-:W-:-:S04]  /*02c0*/  IMAD.WIDE R6, R0, 0x4, R6 ;  /* 0x0000000400067825 */ /* 0x002fc800078e0206 */
[----:B--2---:R-:W-:Y:S02]  /*02d0*/  FADD R5, R10, R9 ;  /* 0x000000090a057221 */ /* 0x004fe40000000000 */
[----:B------:R-:W1:Y:S02]  /*02e0*/  LDC.64 R8, c[0x0][0x210] ;  /* 0x00008400ff087b82 */ /* 0x000e640000000a00 */
[----:B------:R-:W2:Y:S01]  /*02f0*/  MUFU.SQRT R15, R5 ;  /* 0x00000005000f7308 */ /* 0x000ea20000002000 */
[----:B---3--:R-:W-:-:S07]  /*0300*/  FADD R14, R11, R14 ;  /* 0x0000000e0b0e7221 */ /* 0x008fce0000000000 */
[----:B------:R-:W-:Y:S01]  /*0310*/  MUFU.SQRT R13, R14 ;  /* 0x0000000e000d7308 */ /* 0x000fe20000002000 */
[C---:B--2---:R-:W-:Y:S02]  /*0320*/  FSETP.GT.AND P2, PT, R15.reuse, 8.50705917302346158658e+37, PT ;  /* 0x7e8000000f00780b */ /* 0x044fe40003f44000 */
[----:B------:R-:W-:-:S11]  /*0330*/  FSETP.GEU.AND P1, PT, R15, 1.175494350822287508e-38, PT ;  /* 0x008000000f00780b */ /* 0x000fd60003f2e000 */
[----:B------:R-:W-:Y:S01]  /*0340*/  @P2 FMUL R15, R15, 0.25 ;  /* 0x3e8000000f0f2820 */ /* 0x000fe20000400000 */
[----:B----4-:R-:W-:Y:S01]  /*0350*/  @P2 FMUL R3, R3, 0.25 ;  /* 0x3e80000003032820 */ /* 0x010fe20000400000 */
[----:B------:R-:W-:Y:S02]  /*0360*/  LOP3.LUT P2, RZ, R12, 0x20, RZ, 0xc0, !PT ;  /* 0x000000200cff7812 */ /* 0x000fe4000784c0ff */
[----:B------:R-:W-:Y:S01]  /*0370*/  @!P1 FMUL R15, R15, 16777216 ;  /* 0x4b8000000f0f9820 */ /* 0x000fe20000400000 */
[----:B------:R-:W-:Y:S01]  /*0380*/  @!P1 FMUL R3, R3, 16777216 ;  /* 0x4b80000003039820 */ /* 0x000fe20000400000 */
[----:B------:R-:W-:Y:S02]  /*0390*/  ISETP.LT.AND P1, PT, R2, 0x20, !P2 ;  /* 0x000000200200780c */ /* 0x000fe40005721270 */
[----:B------:R-:W2:Y:S02]  /*03a0*/  MUFU.RCP R10, R15 ;  /* 0x0000000f000a7308 */ /* 0x000ea40000001000 */
[----:B--2---:R-:W-:Y:S01]  /*03b0*/  FMUL R5, R10, R3 ;  /* 0x000000030a057220 */ /* 0x004fe20000400000 */
[----:B-1----:R-:W-:-:S04]  /*03c0*/  IMAD.WIDE R2, R2, 0x4, R8 ;  /* 0x0000000402027825 */ /* 0x002fc800078e0208 */
[----:B------:R-:W-:Y:S01]  /*03d0*/  FMUL R5, R4, R5 ;  /* 0x0000000504057220 */ /* 0x000fe20000400000 */
[----:B------:R1:W-:Y:S03]  /*03e0*/  @P0 STG.E desc[UR4][R2.64], R13 ;  /* 0x0000000d02000986 */ /* 0x0003e6000c101904 */
[----:B------:R-:W-:Y:S05]  /*03f0*/  @!P1 EXIT ;  /* 0x000000000000994d */ /* 0x000fea0003800000 */
[----:B------:R-:W-:Y:S01]  /*0400*/  STG.E desc[UR4][R6.64], R5 ;  /* 0x0000000506007986 */ /* 0x000fe2000c101904 */
[----:B------:R-:W-:Y:S05]  /*0410*/  EXIT ;  /* 0x000000000000794d */ /* 0x000fea0003800000 */
.L_x_0:
[----:B------:R-:W-:-:S00]  /*0420*/  BRA `(.L_x_0) ;  /* 0xfffffffc00fc7947 */ /* 0x000fc0000383ffff */
[----:B------:R-:W-:-:S00]  /*0430*/  NOP ;  /* 0x0000000000007918 */ /* 0x000fc00000000000 */
        /* <DEDUP_REMOVED lines=12> */
.L_x_1:


//--------------------- .nv.global.init           --------------------------
	.section	.nv.global.init,"aw",@progbits
.nv.global.init:
	.type		_$_str,@object
	.size		_$_str,(_$_str_$_2 - _$_str)
_$_str:
        /*0000*/ 	.byte	0x5f, 0x5f, 0x43, 0x55, 0x44, 0x41, 0x5f, 0x46, 0x54, 0x5a, 0x00
	.type		_$_str_$_2,@object
	.size		_$_str_$_2,(.L_1 - _$_str_$_2)
_$_str_$_2:
        /*000b*/ 	.byte	0x5f, 0x5f, 0x43, 0x55, 0x44, 0x41, 0x5f, 0x50, 0x52, 0x45, 0x43, 0x5f, 0x53, 0x51, 0x52, 0x54
        /*001b*/ 	.byte	0x00
.L_1:


//--------------------- .nv.constant0.triton_per_fused__weight_norm_interface_4 --------------------------
	.section	.nv.constant0.triton_per_fused__weight_norm_interface_4,"a",@progbits
	.sectionflags	@""
	.align	4
.nv.constant0.triton_per_fused__weight_norm_interface_4:
	.zero		568
